//
// Generated by NVIDIA NVVM Compiler
//
// Compiler Build ID: CL-36424714
// Cuda compilation tools, release 13.0, V13.0.88
// Based on NVVM 20.0.0
//

.version 9.0
.target sm_100
.address_size 64

	// .globl	_Z23unaligned_memory_accessPfS_S_ii

.visible .entry _Z23unaligned_memory_accessPfS_S_ii(
	.param .u64 .ptr .align 1 _Z23unaligned_memory_accessPfS_S_ii_param_0,
	.param .u64 .ptr .align 1 _Z23unaligned_memory_accessPfS_S_ii_param_1,
	.param .u64 .ptr .align 1 _Z23unaligned_memory_accessPfS_S_ii_param_2,
	.param .u32 _Z23unaligned_memory_accessPfS_S_ii_param_3,
	.param .u32 _Z23unaligned_memory_accessPfS_S_ii_param_4
)
{
	.reg .pred 	%p<2>;
	.reg .b32 	%r<8>;
	.reg .b32 	%f<4>;
	.reg .b64 	%rd<12>;

	ld.param.u64 	%rd1, [_Z23unaligned_memory_accessPfS_S_ii_param_0];
	ld.param.u64 	%rd2, [_Z23unaligned_memory_accessPfS_S_ii_param_1];
	ld.param.u64 	%rd3, [_Z23unaligned_memory_accessPfS_S_ii_param_2];
	ld.param.u32 	%r3, [_Z23unaligned_memory_accessPfS_S_ii_param_3];
	ld.param.u32 	%r4, [_Z23unaligned_memory_accessPfS_S_ii_param_4];
	mov.u32 	%r5, %ntid.x;
	mov.u32 	%r6, %ctaid.x;
	mov.u32 	%r7, %tid.x;
	mad.lo.s32 	%r1, %r5, %r6, %r7;
	add.s32 	%r2, %r4, %r1;
	setp.ge.s32 	%p1, %r2, %r3;
	@%p1 bra 	$L__BB0_2;
	cvta.to.global.u64 	%rd4, %rd1;
	cvta.to.global.u64 	%rd5, %rd2;
	cvta.to.global.u64 	%rd6, %rd3;
	mul.wide.s32 	%rd7, %r2, 4;
	add.s64 	%rd8, %rd4, %rd7;
	ld.global.f32 	%f1, [%rd8];
	add.s64 	%rd9, %rd5, %rd7;
	ld.global.f32 	%f2, [%rd9];
	add.f32 	%f3, %f1, %f2;
	mul.wide.s32 	%rd10, %r1, 4;
	add.s64 	%rd11, %rd6, %rd10;
	st.global.f32 	[%rd11], %f3;
$L__BB0_2:
	ret;

}
	// .globl	_Z22unaligned_memory_storePfS_S_ii
.visible .entry _Z22unaligned_memory_storePfS_S_ii(
	.param .u64 .ptr .align 1 _Z22unaligned_memory_storePfS_S_ii_param_0,
	.param .u64 .ptr .align 1 _Z22unaligned_memory_storePfS_S_ii_param_1,
	.param .u64 .ptr .align 1 _Z22unaligned_memory_storePfS_S_ii_param_2,
	.param .u32 _Z22unaligned_memory_storePfS_S_ii_param_3,
	.param .u32 _Z22unaligned_memory_storePfS_S_ii_param_4
)
{
	.reg .pred 	%p<2>;
	.reg .b32 	%r<8>;
	.reg .b32 	%f<4>;
	.reg .b64 	%rd<12>;

	ld.param.u64 	%rd1, [_Z22unaligned_memory_storePfS_S_ii_param_0];
	ld.param.u64 	%rd2, [_Z22unaligned_memory_storePfS_S_ii_param_1];
	ld.param.u64 	%rd3, [_Z22unaligned_memory_storePfS_S_ii_param_2];
	ld.param.u32 	%r3, [_Z22unaligned_memory_storePfS_S_ii_param_3];
	ld.param.u32 	%r4, [_Z22unaligned_memory_storePfS_S_ii_param_4];
	mov.u32 	%r5, %ntid.x;
	mov.u32 	%r6, %ctaid.x;
	mov.u32 	%r7, %tid.x;
	mad.lo.s32 	%r1, %r5, %r6, %r7;
	add.s32 	%r2, %r4, %r1;
	setp.ge.s32 	%p1, %r2, %r3;
	@%p1 bra 	$L__BB1_2;
	cvta.to.global.u64 	%rd4, %rd1;
	cvta.to.global.u64 	%rd5, %rd2;
	cvta.to.global.u64 	%rd6, %rd3;
	mul.wide.s32 	%rd7, %r1, 4;
	add.s64 	%rd8, %rd4, %rd7;
	ld.global.f32 	%f1, [%rd8];
	add.s64 	%rd9, %rd5, %rd7;
	ld.global.f32 	%f2, [%rd9];
	add.f32 	%f3, %f1, %f2;
	mul.wide.s32 	%rd10, %r2, 4;
	add.s64 	%rd11, %rd6, %rd10;
	st.global.f32 	[%rd11], %f3;
$L__BB1_2:
	ret;

}


// ===== COMPILED SASS (sm_100) =====

	.target	sm_100

	.elftype	@"ET_EXEC"


//--------------------- .note.nv.tkinfo           --------------------------
	.section	.note.nv.tkinfo,"",@"SHT_NOTE"
	.sectionflags	@"SHF_NOTE_NV_TKINFO"
	.tkinfo
        /*0018*/ 	.word	0x00000002
        /*0030*/ 	.string	""
        /*0030*/ 	.string	"ptxas"
        /*0030*/ 	.string	"Cuda compilation tools, release 13.0, V13.0.88"
        /*0030*/ 	.string	"Build cuda_13.0.r13.0/compiler.36424714_0"
        /*0030*/ 	.string	"-arch sm_100 -m 64 "



//--------------------- .note.nv.cuinfo           --------------------------
	.section	.note.nv.cuinfo,"",@"SHT_NOTE"
	.sectionflags	@"SHF_NOTE_NV_CUINFO"
        /*0018*/ 	.short	0x0002
        /*001a*/ 	.short	0x0064
        /*001c*/ 	.short	0x0082
	.zero		2


//--------------------- .nv.info                  --------------------------
	.section	.nv.info,"",@"SHT_CUDA_INFO"
	.align	4


	//----- nvinfo : EIATTR_REGCOUNT
	.align		4
        /*0000*/ 	.byte	0x04, 0x2f
        /*0002*/ 	.short	(.L_1 - .L_0)
	.align		4
.L_0:
        /*0004*/ 	.word	index@(_Z23unaligned_memory_accessPfS_S_ii)
        /*0008*/ 	.word	0x0000000c


	//----- nvinfo : EIATTR_FRAME_SIZE
	.align		4
.L_1:
        /*000c*/ 	.byte	0x04, 0x11
        /*000e*/ 	.short	(.L_3 - .L_2)
	.align		4
.L_2:
        /*0010*/ 	.word	index@(_Z23unaligned_memory_accessPfS_S_ii)
        /*0014*/ 	.word	0x00000000


	//----- nvinfo : EIATTR_REGCOUNT
	.align		4
.L_3:
        /*0018*/ 	.byte	0x04, 0x2f
        /*001a*/ 	.short	(.L_5 - .L_4)
	.align		4
.L_4:
        /*001c*/ 	.word	index@(_Z22unaligned_memory_storePfS_S_ii)
        /*0020*/ 	.word	0x0000000c


	//----- nvinfo : EIATTR_FRAME_SIZE
	.align		4
.L_5:
        /*0024*/ 	.byte	0x04, 0x11
        /*0026*/ 	.short	(.L_7 - .L_6)
	.align		4
.L_6:
        /*0028*/ 	.word	index@(_Z22unaligned_memory_storePfS_S_ii)
        /*002c*/ 	.word	0x00000000


	//----- nvinfo : EIATTR_MIN_STACK_SIZE
	.align		4
.L_7:
        /*0030*/ 	.byte	0x04, 0x12
        /*0032*/ 	.short	(.L_9 - .L_8)
	.align		4
.L_8:
        /*0034*/ 	.word	index@(_Z22unaligned_memory_storePfS_S_ii)
        /*0038*/ 	.word	0x00000000


	//----- nvinfo : EIATTR_MIN_STACK_SIZE
	.align		4
.L_9:
        /*003c*/ 	.byte	0x04, 0x12
        /*003e*/ 	.short	(.L_11 - .L_10)
	.align		4
.L_10:
        /*0040*/ 	.word	index@(_Z23unaligned_memory_accessPfS_S_ii)
        /*0044*/ 	.word	0x00000000
.L_11:


//--------------------- .nv.compat                --------------------------
	.section	.nv.compat,"",@"SHT_CUDA_COMPAT_INFO"
	.align	4
        /*0000*/ 	.byte	0x02, 0x09, 0x00, 0x00, 0x02, 0x02, 0x01, 0x00, 0x02, 0x05, 0x05, 0x00, 0x03, 0x07, 0x01, 0x01
        /*0010*/ 	.byte	0x02, 0x03, 0x00, 0x00, 0x02, 0x06, 0x01, 0x00, 0x04, 0x0b, 0x08, 0x00, 0x09, 0x00, 0x00, 0x00
        /*0020*/ 	.byte	0x00, 0x00, 0x00, 0x00


//--------------------- .nv.info._Z22unaligned_memory_storePfS_S_ii --------------------------
	.section	.nv.info._Z22unaligned_memory_storePfS_S_ii,"",@"SHT_CUDA_INFO"
	.sectionflags	@""
	.align	4


	//----- nvinfo : EIATTR_CUDA_API_VERSION
	.align		4
        /*0000*/ 	.byte	0x04, 0x37
        /*0002*/ 	.short	(.L_13 - .L_12)
.L_12:
        /*0004*/ 	.word	0x00000082


	//----- nvinfo : EIATTR_KPARAM_INFO
	.align		4
.L_13:
        /*0008*/ 	.byte	0x04, 0x17
        /*000a*/ 	.short	(.L_15 - .L_14)
.L_14:
        /*000c*/ 	.word	0x00000000
        /*0010*/ 	.short	0x0004
        /*0012*/ 	.short	0x001c
        /*0014*/ 	.byte	0x00, 0xf0, 0x11, 0x00


	//----- nvinfo : EIATTR_KPARAM_INFO
	.align		4
.L_15:
        /*0018*/ 	.byte	0x04, 0x17
        /*001a*/ 	.short	(.L_17 - .L_16)
.L_16:
        /*001c*/ 	.word	0x00000000
        /*0020*/ 	.short	0x0003
        /*0022*/ 	.short	0x0018
        /*0024*/ 	.byte	0x00, 0xf0, 0x11, 0x00


	//----- nvinfo : EIATTR_KPARAM_INFO
	.align		4
.L_17:
        /*0028*/ 	.byte	0x04, 0x17
        /*002a*/ 	.short	(.L_19 - .L_18)
.L_18:
        /*002c*/ 	.word	0x00000000
        /*0030*/ 	.short	0x0002
        /*0032*/ 	.short	0x0010
        /*0034*/ 	.byte	0x00, 0xf5, 0x21, 0x00


	//----- nvinfo : EIATTR_KPARAM_INFO
	.align		4
.L_19:
        /*0038*/ 	.byte	0x04, 0x17
        /*003a*/ 	.short	(.L_21 - .L_20)
.L_20:
        /*003c*/ 	.word	0x00000000
        /*0040*/ 	.short	0x0001
        /*0042*/ 	.short	0x0008
        /*0044*/ 	.byte	0x00, 0xf5, 0x21, 0x00


	//----- nvinfo : EIATTR_KPARAM_INFO
	.align		4
.L_21:
        /*0048*/ 	.byte	0x04, 0x17
        /*004a*/ 	.short	(.L_23 - .L_22)
.L_22:
        /*004c*/ 	.word	0x00000000
        /*0050*/ 	.short	0x0000
        /*0052*/ 	.short	0x0000
        /*0054*/ 	.byte	0x00, 0xf5, 0x21, 0x00


	//----- nvinfo : EIATTR_SPARSE_MMA_MASK
	.align		4
.L_23:
        /*0058*/ 	.byte	0x03, 0x50
        /*005a*/ 	.short	0x0000


	//----- nvinfo : EIATTR_MAXREG_COUNT
	.align		4
        /*005c*/ 	.byte	0x03, 0x1b
        /*005e*/ 	.short	0x00ff


	//----- nvinfo : EIATTR_MERCURY_ISA_VERSION
	.align		4
        /*0060*/ 	.byte	0x03, 0x5f
        /*0062*/ 	.short	0x0101


	//----- nvinfo : EIATTR_VRC_CTA_INIT_COUNT
	.align		4
        /*0064*/ 	.byte	0x02, 0x4a
	.zero		1
	.zero		1


	//----- nvinfo : EIATTR_EXIT_INSTR_OFFSETS
	.align		4
        /*0068*/ 	.byte	0x04, 0x1c
        /*006a*/ 	.short	(.L_25 - .L_24)


	//   ....[0]....
.L_24:
        /*006c*/ 	.word	0x00000080


	//   ....[1]....
        /*0070*/ 	.word	0x00000140


	//----- nvinfo : EIATTR_CBANK_PARAM_SIZE
	.align		4
.L_25:
        /*0074*/ 	.byte	0x03, 0x19
        /*0076*/ 	.short	0x0020


	//----- nvinfo : EIATTR_PARAM_CBANK
	.align		4
        /*0078*/ 	.byte	0x04, 0x0a
        /*007a*/ 	.short	(.L_27 - .L_26)
	.align		4
.L_26:
        /*007c*/ 	.word	index@(.nv.constant0._Z22unaligned_memory_storePfS_S_ii)
        /*0080*/ 	.short	0x0380
        /*0082*/ 	.short	0x0020


	//----- nvinfo : EIATTR_SW_WAR
	.align		4
.L_27:
        /*0084*/ 	.byte	0x04, 0x36
        /*0086*/ 	.short	(.L_29 - .L_28)
.L_28:
        /*0088*/ 	.word	0x00000008
.L_29:


//--------------------- .nv.info._Z23unaligned_memory_accessPfS_S_ii --------------------------
	.section	.nv.info._Z23unaligned_memory_accessPfS_S_ii,"",@"SHT_CUDA_INFO"
	.sectionflags	@""
	.align	4


	//----- nvinfo : EIATTR_CUDA_API_VERSION
	.align		4
        /*0000*/ 	.byte	0x04, 0x37
        /*0002*/ 	.short	(.L_31 - .L_30)
.L_30:
        /*0004*/ 	.word	0x00000082


	//----- nvinfo : EIATTR_KPARAM_INFO
	.align		4
.L_31:
        /*0008*/ 	.byte	0x04, 0x17
        /*000a*/ 	.short	(.L_33 - .L_32)
.L_32:
        /*000c*/ 	.word	0x00000000
        /*0010*/ 	.short	0x0004
        /*0012*/ 	.short	0x001c
        /*0014*/ 	.byte	0x00, 0xf0, 0x11, 0x00


	//----- nvinfo : EIATTR_KPARAM_INFO
	.align		4
.L_33:
        /*0018*/ 	.byte	0x04, 0x17
        /*001a*/ 	.short	(.L_35 - .L_34)
.L_34:
        /*001c*/ 	.word	0x00000000
        /*0020*/ 	.short	0x0003
        /*0022*/ 	.short	0x0018
        /*0024*/ 	.byte	0x00, 0xf0, 0x11, 0x00


	//----- nvinfo : EIATTR_KPARAM_INFO
	.align		4
.L_35:
        /*0028*/ 	.byte	0x04, 0x17
        /*002a*/ 	.short	(.L_37 - .L_36)
.L_36:
        /*002c*/ 	.word	0x00000000
        /*0030*/ 	.short	0x0002
        /*0032*/ 	.short	0x0010
        /*0034*/ 	.byte	0x00, 0xf5, 0x21, 0x00


	//----- nvinfo : EIATTR_KPARAM_INFO
	.align		4
.L_37:
        /*0038*/ 	.byte	0x04, 0x17
        /*003a*/ 	.short	(.L_39 - .L_38)
.L_38:
        /*003c*/ 	.word	0x00000000
        /*0040*/ 	.short	0x0001
        /*0042*/ 	.short	0x0008
        /*0044*/ 	.byte	0x00, 0xf5, 0x21, 0x00


	//----- nvinfo : EIATTR_KPARAM_INFO
	.align		4
.L_39:
        /*0048*/ 	.byte	0x04, 0x17
        /*004a*/ 	.short	(.L_41 - .L_40)
.L_40:
        /*004c*/ 	.word	0x00000000
        /*0050*/ 	.short	0x0000
        /*0052*/ 	.short	0x0000
        /*0054*/ 	.byte	0x00, 0xf5, 0x21, 0x00


	//----- nvinfo : EIATTR_SPARSE_MMA_MASK
	.align		4
.L_41:
        /*0058*/ 	.byte	0x03, 0x50
        /*005a*/ 	.short	0x0000


	//----- nvinfo : EIATTR_MAXREG_COUNT
	.align		4
        /*005c*/ 	.byte	0x03, 0x1b
        /*005e*/ 	.short	0x00ff


	//----- nvinfo : EIATTR_MERCURY_ISA_VERSION
	.align		4
        /*0060*/ 	.byte	0x03, 0x5f
        /*0062*/ 	.short	0x0101


	//----- nvinfo : EIATTR_VRC_CTA_INIT_COUNT
	.align		4
        /*0064*/ 	.byte	0x02, 0x4a
	.zero		1
	.zero		1


	//----- nvinfo : EIATTR_EXIT_INSTR_OFFSETS
	.align		4
        /*0068*/ 	.byte	0x04, 0x1c
        /*006a*/ 	.short	(.L_43 - .L_42)


	//   ....[0]....
.L_42:
        /*006c*/ 	.word	0x00000080


	//   ....[1]....
        /*0070*/ 	.word	0x00000140


	//----- nvinfo : EIATTR_CBANK_PARAM_SIZE
	.align		4
.L_43:
        /*0074*/ 	.byte	0x03, 0x19
        /*0076*/ 	.short	0x0020


	//----- nvinfo : EIATTR_PARAM_CBANK
	.align		4
        /*0078*/ 	.byte	0x04, 0x0a
        /*007a*/ 	.short	(.L_45 - .L_44)
	.align		4
.L_44:
        /*007c*/ 	.word	index@(.nv.constant0._Z23unaligned_memory_accessPfS_S_ii)
        /*0080*/ 	.short	0x0380
        /*0082*/ 	.short	0x0020


	//----- nvinfo : EIATTR_SW_WAR
	.align		4
.L_45:
        /*0084*/ 	.byte	0x04, 0x36
        /*0086*/ 	.short	(.L_47 - .L_46)
.L_46:
        /*0088*/ 	.word	0x00000008
.L_47:


//--------------------- .nv.callgraph             --------------------------
	.section	.nv.callgraph,"",@"SHT_CUDA_CALLGRAPH"
	.align	4
	.sectionentsize	8
	.align		4
        /*0000*/ 	.word	0x00000000
	.align		4
        /*0004*/ 	.word	0xffffffff
	.align		4
        /*0008*/ 	.word	0x00000000
	.align		4
        /*000c*/ 	.word	0xfffffffe
	.align		4
        /*0010*/ 	.word	0x00000000
	.align		4
        /*0014*/ 	.word	0xfffffffd
	.align		4
        /*0018*/ 	.word	0x00000000
	.align		4
        /*001c*/ 	.word	0xfffffffc


//--------------------- .text._Z22unaligned_memory_storePfS_S_ii --------------------------
	.section	.text._Z22unaligned_memory_storePfS_S_ii,"ax",@progbits
	.align	128
        .global         _Z22unaligned_memory_storePfS_S_ii
        .type           _Z22unaligned_memory_storePfS_S_ii,@function
        .size           _Z22unaligned_memory_storePfS_S_ii,(.L_x_2 - _Z22unaligned_memory_storePfS_S_ii)
        .other          _Z22unaligned_memory_storePfS_S_ii,@"STO_CUDA_ENTRY STV_DEFAULT"
_Z22unaligned_memory_storePfS_S_ii:
.text._Z22unaligned_memory_storePfS_S_ii:
[----:B------:R-:W-:Y:S01]  /*0000*/  LDC R1, c[0x0][0x37c] ;  /* 0x0000df00ff017b82 */ /* 0x000fe20000000800 */
[----:B------:R-:W0:Y:S01]  /*0010*/  S2R R7, SR_CTAID.X ;  /* 0x0000000000077919 */ /* 0x000e220000002500 */
[----:B------:R-:W0:Y:S01]  /*0020*/  LDCU UR4, c[0x0][0x360] ;  /* 0x00006c00ff0477ac */ /* 0x000e220008000800 */
[----:B------:R-:W0:Y:S01]  /*0030*/  S2R R0, SR_TID.X ;  /* 0x0000000000007919 */ /* 0x000e220000002100 */
[----:B------:R-:W1:Y:S01]  /*0040*/  LDCU.64 UR6, c[0x0][0x398] ;  /* 0x00007300ff0677ac */ /* 0x000e620008000a00 */
[----:B0-----:R-:W-:-:S05]  /*0050*/  IMAD R7, R7, UR4, R0 ;  /* 0x0000000407077c24 */ /* 0x001fca000f8e0200 */
[----:B-1----:R-:W-:-:S04]  /*0060*/  IADD3 R9, PT, PT, R7, UR7, RZ ;  /* 0x0000000707097c10 */ /* 0x002fc8000fffe0ff */
[----:B------:R-:W-:-:S13]  /*0070*/  ISETP.GE.AND P0, PT, R9, UR6, PT ;  /* 0x0000000609007c0c */ /* 0x000fda000bf06270 */
[----:B------:R-:W-:Y:S05]  /*0080*/  @P0 EXIT ;  /* 0x000000000000094d */ /* 0x000fea0003800000 */
[----:B------:R-:W0:Y:S01]  /*0090*/  LDC.64 R2, c[0x0][0x380] ;  /* 0x0000e000ff027b82 */ /* 0x000e220000000a00 */
[----:B------:R-:W1:Y:S07]  /*00a0*/  LDCU.64 UR4, c[0x0][0x358] ;  /* 0x00006b00ff0477ac */ /* 0x000e6e0008000a00 */
[----:B------:R-:W2:Y:S01]  /*00b0*/  LDC.64 R4, c[0x0][0x388] ;  /* 0x0000e200ff047b82 */ /* 0x000ea20000000a00 */
[----:B0-----:R-:W-:-:S06]  /*00c0*/  IMAD.WIDE R2, R7, 0x4, R2 ;  /* 0x0000000407027825 */ /* 0x001fcc00078e0202 */
[----:B-1----:R-:W3:Y:S01]  /*00d0*/  LDG.E R2, desc[UR4][R2.64] ;  /* 0x0000000402027981 */ /* 0x002ee2000c1e1900 */
[----:B--2---:R-:W-:Y:S02]  /*00e0*/  IMAD.WIDE R4, R7, 0x4, R4 ;  /* 0x0000000407047825 */ /* 0x004fe400078e0204 */
[----:B------:R-:W0:Y:S04]  /*00f0*/  LDC.64 R6, c[0x0][0x390] ;  /* 0x0000e400ff067b82 */ /* 0x000e280000000a00 */
[----:B------:R-:W3:Y:S01]  /*0100*/  LDG.E R5, desc[UR4][R4.64] ;  /* 0x0000000404057981 */ /* 0x000ee2000c1e1900 */
[----:B0-----:R-:W-:-:S04]  /*0110*/  IMAD.WIDE R6, R9, 0x4, R6 ;  /* 0x0000000409067825 */ /* 0x001fc800078e0206 */
[----:B---3--:R-:W-:-:S05]  /*0120*/  FADD R9, R2, R5 ;  /* 0x0000000502097221 */ /* 0x008fca0000000000 */
[----:B------:R-:W-:Y:S01]  /*0130*/  STG.E desc[UR4][R6.64], R9 ;  /* 0x0000000906007986 */ /* 0x000fe2000c101904 */
[----:B------:R-:W-:Y:S05]  /*0140*/  EXIT ;  /* 0x000000000000794d */ /* 0x000fea0003800000 */
.L_x_0:
[----:B------:R-:W-:-:S00]  /*0150*/  BRA `(.L_x_0) ;  /* 0xfffffffc00fc7947 */ /* 0x000fc0000383ffff */
[----:B------:R-:W-:-:S00]  /*0160*/  NOP ;  /* 0x0000000000007918 */ /* 0x000fc00000000000 */
        /* <DEDUP_REMOVED lines=9> */
.L_x_2:


//--------------------- .text._Z23unaligned_memory_accessPfS_S_ii --------------------------
	.section	.text._Z23unaligned_memory_accessPfS_S_ii,"ax",@progbits
	.align	128
        .global         _Z23unaligned_memory_accessPfS_S_ii
        .type           _Z23unaligned_memory_accessPfS_S_ii,@function
        .size           _Z23unaligned_memory_accessPfS_S_ii,(.L_x_3 - _Z23unaligned_memory_accessPfS_S_ii)
        .other          _Z23unaligned_memory_accessPfS_S_ii,@"STO_CUDA_ENTRY STV_DEFAULT"
_Z23unaligned_memory_accessPfS_S_ii:
.text._Z23unaligned_memory_accessPfS_S_ii:
        /* <DEDUP_REMOVED lines=21> */
.L_x_1:
        /* <DEDUP_REMOVED lines=11> */
.L_x_3:


//--------------------- .nv.shared.reserved.0     --------------------------
	.section	.nv.shared.reserved.0,"aw",@nobits
	.weak		__nv_reservedSMEM_offset_0_alias
	.size		__nv_reservedSMEM_offset_0_alias, 0, 64
	.other		__nv_reservedSMEM_offset_0_alias,@"STO_CUDA_RESERVED_SHARED STV_DEFAULT"
__nv_reservedSMEM_offset_0_alias:
	.zero		0
	.zero		64


//--------------------- .nv.constant0._Z22unaligned_memory_storePfS_S_ii --------------------------
	.section	.nv.constant0._Z22unaligned_memory_storePfS_S_ii,"a",@progbits
	.sectionflags	@""
	.align	4
.nv.constant0._Z22unaligned_memory_storePfS_S_ii:
	.zero		928


//--------------------- .nv.constant0._Z23unaligned_memory_accessPfS_S_ii --------------------------
	.section	.nv.constant0._Z23unaligned_memory_accessPfS_S_ii,"a",@progbits
	.sectionflags	@""
	.align	4
.nv.constant0._Z23unaligned_memory_accessPfS_S_ii:
	.zero		928


//--------------------- SYMBOLS --------------------------

	.type		.nv.reservedSmem.offset0,@object
	.size		.nv.reservedSmem.offset0,0x4
